//
// Generated by NVIDIA NVVM Compiler
//
// Compiler Build ID: CL-36424714
// Cuda compilation tools, release 13.0, V13.0.88
// Based on NVVM 20.0.0
//

.version 9.0
.target sm_100
.address_size 64

	// .globl	_Z19FindWord_1_GPU_COREv
.global .align 8 .u64 dev_word;
.global .align 8 .u64 dev_sentence;
.global .align 4 .u32 dev_w_len;
.global .align 4 .u32 dev_s_len;
.global .align 4 .u32 dev_res;

.visible .entry _Z19FindWord_1_GPU_COREv()
{
	.reg .pred 	%p<7>;
	.reg .b16 	%rs<3>;
	.reg .b32 	%r<15>;
	.reg .b64 	%rd<9>;

	mov.b32 	%r8, -1;
	st.global.u32 	[dev_res], %r8;
	ld.global.u32 	%r1, [dev_s_len];
	ld.global.u32 	%r2, [dev_w_len];
	setp.lt.s32 	%p1, %r1, %r2;
	@%p1 bra 	$L__BB0_7;
	ld.global.u64 	%rd3, [dev_sentence];
	cvta.to.global.u64 	%rd1, %rd3;
	ld.global.u64 	%rd4, [dev_word];
	cvta.to.global.u64 	%rd2, %rd4;
	sub.s32 	%r10, %r1, %r2;
	max.s32 	%r3, %r10, 0;
	mov.b32 	%r13, 0;
$L__BB0_2:
	mov.u32 	%r4, %r13;
	mov.b32 	%r14, 0;
$L__BB0_3:
	mov.u32 	%r5, %r14;
	add.s32 	%r12, %r5, %r4;
	cvt.u64.u32 	%rd5, %r12;
	add.s64 	%rd6, %rd1, %rd5;
	ld.global.u8 	%rs1, [%rd6];
	cvt.u64.u32 	%rd7, %r5;
	add.s64 	%rd8, %rd2, %rd7;
	ld.global.u8 	%rs2, [%rd8];
	setp.eq.s16 	%p2, %rs1, %rs2;
	setp.lt.s32 	%p3, %r5, %r2;
	and.pred  	%p4, %p2, %p3;
	add.s32 	%r14, %r5, 1;
	@%p4 bra 	$L__BB0_3;
	setp.ne.s32 	%p5, %r5, %r2;
	@%p5 bra 	$L__BB0_6;
	st.global.u32 	[dev_res], %r4;
$L__BB0_6:
	add.s32 	%r13, %r4, 1;
	setp.ne.s32 	%p6, %r4, %r3;
	@%p6 bra 	$L__BB0_2;
$L__BB0_7:
	ret;

}
	// .globl	_Z19FindWord_N_GPU_COREv
.visible .entry _Z19FindWord_N_GPU_COREv()
{
	.reg .pred 	%p<5>;
	.reg .b16 	%rs<3>;
	.reg .b32 	%r<9>;
	.reg .b64 	%rd<9>;

	mov.b32 	%r6, -1;
	st.global.u32 	[dev_res], %r6;
	mov.u32 	%r1, %tid.x;
	ld.global.u64 	%rd3, [dev_sentence];
	cvta.to.global.u64 	%rd1, %rd3;
	ld.global.u64 	%rd4, [dev_word];
	cvta.to.global.u64 	%rd2, %rd4;
	mov.b32 	%r8, 0;
	ld.global.u32 	%r2, [dev_w_len];
$L__BB1_1:
	mov.u32 	%r3, %r8;
	add.s32 	%r7, %r3, %r1;
	cvt.u64.u32 	%rd5, %r7;
	add.s64 	%rd6, %rd1, %rd5;
	ld.global.u8 	%rs1, [%rd6];
	cvt.u64.u32 	%rd7, %r3;
	add.s64 	%rd8, %rd2, %rd7;
	ld.global.u8 	%rs2, [%rd8];
	setp.eq.s16 	%p1, %rs1, %rs2;
	setp.lt.s32 	%p2, %r3, %r2;
	and.pred  	%p3, %p1, %p2;
	add.s32 	%r8, %r3, 1;
	@%p3 bra 	$L__BB1_1;
	setp.ne.s32 	%p4, %r3, %r2;
	@%p4 bra 	$L__BB1_4;
	st.global.u32 	[dev_res], %r1;
$L__BB1_4:
	ret;

}


// ===== COMPILED SASS (sm_100) =====

	.target	sm_100

	.elftype	@"ET_EXEC"


//--------------------- .note.nv.tkinfo           --------------------------
	.section	.note.nv.tkinfo,"",@"SHT_NOTE"
	.sectionflags	@"SHF_NOTE_NV_TKINFO"
	.tkinfo
        /*0018*/ 	.word	0x00000002
        /*0030*/ 	.string	""
        /*0030*/ 	.string	"ptxas"
        /*0030*/ 	.string	"Cuda compilation tools, release 13.0, V13.0.88"
        /*0030*/ 	.string	"Build cuda_13.0.r13.0/compiler.36424714_0"
        /*0030*/ 	.string	"-arch sm_100 -m 64 "



//--------------------- .note.nv.cuinfo           --------------------------
	.section	.note.nv.cuinfo,"",@"SHT_NOTE"
	.sectionflags	@"SHF_NOTE_NV_CUINFO"
        /*0018*/ 	.short	0x0002
        /*001a*/ 	.short	0x0064
        /*001c*/ 	.short	0x0082
	.zero		2


//--------------------- .nv.info                  --------------------------
	.section	.nv.info,"",@"SHT_CUDA_INFO"
	.align	4


	//----- nvinfo : EIATTR_REGCOUNT
	.align		4
        /*0000*/ 	.byte	0x04, 0x2f
        /*0002*/ 	.short	(.L_6 - .L_5)
	.align		4
.L_5:
        /*0004*/ 	.word	index@(_Z19FindWord_1_GPU_COREv)
        /*0008*/ 	.word	0x00000010


	//----- nvinfo : EIATTR_FRAME_SIZE
	.align		4
.L_6:
        /*000c*/ 	.byte	0x04, 0x11
        /*000e*/ 	.short	(.L_8 - .L_7)
	.align		4
.L_7:
        /*0010*/ 	.word	index@(_Z19FindWord_1_GPU_COREv)
        /*0014*/ 	.word	0x00000000


	//----- nvinfo : EIATTR_REGCOUNT
	.align		4
.L_8:
        /*0018*/ 	.byte	0x04, 0x2f
        /*001a*/ 	.short	(.L_10 - .L_9)
	.align		4
.L_9:
        /*001c*/ 	.word	index@(_Z19FindWord_N_GPU_COREv)
        /*0020*/ 	.word	0x00000012


	//----- nvinfo : EIATTR_FRAME_SIZE
	.align		4
.L_10:
        /*0024*/ 	.byte	0x04, 0x11
        /*0026*/ 	.short	(.L_12 - .L_11)
	.align		4
.L_11:
        /*0028*/ 	.word	index@(_Z19FindWord_N_GPU_COREv)
        /*002c*/ 	.word	0x00000000


	//----- nvinfo : EIATTR_MIN_STACK_SIZE
	.align		4
.L_12:
        /*0030*/ 	.byte	0x04, 0x12
        /*0032*/ 	.short	(.L_14 - .L_13)
	.align		4
.L_13:
        /*0034*/ 	.word	index@(_Z19FindWord_N_GPU_COREv)
        /*0038*/ 	.word	0x00000000


	//----- nvinfo : EIATTR_MIN_STACK_SIZE
	.align		4
.L_14:
        /*003c*/ 	.byte	0x04, 0x12
        /*003e*/ 	.short	(.L_16 - .L_15)
	.align		4
.L_15:
        /*0040*/ 	.word	index@(_Z19FindWord_1_GPU_COREv)
        /*0044*/ 	.word	0x00000000
.L_16:


//--------------------- .nv.compat                --------------------------
	.section	.nv.compat,"",@"SHT_CUDA_COMPAT_INFO"
	.align	4
        /*0000*/ 	.byte	0x02, 0x09, 0x00, 0x00, 0x02, 0x02, 0x01, 0x00, 0x02, 0x05, 0x05, 0x00, 0x03, 0x07, 0x01, 0x01
        /*0010*/ 	.byte	0x02, 0x03, 0x00, 0x00, 0x02, 0x06, 0x01, 0x00, 0x04, 0x0b, 0x08, 0x00, 0x09, 0x00, 0x00, 0x00
        /*0020*/ 	.byte	0x00, 0x00, 0x00, 0x00


//--------------------- .nv.info._Z19FindWord_N_GPU_COREv --------------------------
	.section	.nv.info._Z19FindWord_N_GPU_COREv,"",@"SHT_CUDA_INFO"
	.sectionflags	@""
	.align	4


	//----- nvinfo : EIATTR_CUDA_API_VERSION
	.align		4
        /*0000*/ 	.byte	0x04, 0x37
        /*0002*/ 	.short	(.L_18 - .L_17)
.L_17:
        /*0004*/ 	.word	0x00000082


	//----- nvinfo : EIATTR_SPARSE_MMA_MASK
	.align		4
.L_18:
        /*0008*/ 	.byte	0x03, 0x50
        /*000a*/ 	.short	0x0000


	//----- nvinfo : EIATTR_MAXREG_COUNT
	.align		4
        /*000c*/ 	.byte	0x03, 0x1b
        /*000e*/ 	.short	0x00ff


	//----- nvinfo : EIATTR_MERCURY_ISA_VERSION
	.align		4
        /*0010*/ 	.byte	0x03, 0x5f
        /*0012*/ 	.short	0x0101


	//----- nvinfo : EIATTR_VRC_CTA_INIT_COUNT
	.align		4
        /*0014*/ 	.byte	0x02, 0x4a
	.zero		1
	.zero		1


	//----- nvinfo : EIATTR_EXIT_INSTR_OFFSETS
	.align		4
        /*0018*/ 	.byte	0x04, 0x1c
        /*001a*/ 	.short	(.L_20 - .L_19)


	//   ....[0]....
.L_19:
        /*001c*/ 	.word	0x000001c0


	//   ....[1]....
        /*0020*/ 	.word	0x000001e0


	//----- nvinfo : EIATTR_CRS_STACK_SIZE
	.align		4
.L_20:
        /*0024*/ 	.byte	0x04, 0x1e
        /*0026*/ 	.short	(.L_22 - .L_21)
.L_21:
        /*0028*/ 	.word	0x00000000


	//----- nvinfo : EIATTR_SW_WAR
	.align		4
.L_22:
        /*002c*/ 	.byte	0x04, 0x36
        /*002e*/ 	.short	(.L_24 - .L_23)
.L_23:
        /*0030*/ 	.word	0x00000008
.L_24:


//--------------------- .nv.info._Z19FindWord_1_GPU_COREv --------------------------
	.section	.nv.info._Z19FindWord_1_GPU_COREv,"",@"SHT_CUDA_INFO"
	.sectionflags	@""
	.align	4


	//----- nvinfo : EIATTR_CUDA_API_VERSION
	.align		4
        /*0000*/ 	.byte	0x04, 0x37
        /*0002*/ 	.short	(.L_26 - .L_25)
.L_25:
        /*0004*/ 	.word	0x00000082


	//----- nvinfo : EIATTR_SPARSE_MMA_MASK
	.align		4
.L_26:
        /*0008*/ 	.byte	0x03, 0x50
        /*000a*/ 	.short	0x0000


	//----- nvinfo : EIATTR_MAXREG_COUNT
	.align		4
        /*000c*/ 	.byte	0x03, 0x1b
        /*000e*/ 	.short	0x00ff


	//----- nvinfo : EIATTR_MERCURY_ISA_VERSION
	.align		4
        /*0010*/ 	.byte	0x03, 0x5f
        /*0012*/ 	.short	0x0101


	//----- nvinfo : EIATTR_VRC_CTA_INIT_COUNT
	.align		4
        /*0014*/ 	.byte	0x02, 0x4a
	.zero		1
	.zero		1


	//----- nvinfo : EIATTR_EXIT_INSTR_OFFSETS
	.align		4
        /*0018*/ 	.byte	0x04, 0x1c
        /*001a*/ 	.short	(.L_28 - .L_27)


	//   ....[0]....
.L_27:
        /*001c*/ 	.word	0x000000a0


	//   ....[1]....
        /*0020*/ 	.word	0x00000250


	//----- nvinfo : EIATTR_SW_WAR
	.align		4
.L_28:
        /*0024*/ 	.byte	0x04, 0x36
        /*0026*/ 	.short	(.L_30 - .L_29)
.L_29:
        /*0028*/ 	.word	0x00000008
.L_30:


//--------------------- .nv.callgraph             --------------------------
	.section	.nv.callgraph,"",@"SHT_CUDA_CALLGRAPH"
	.align	4
	.sectionentsize	8
	.align		4
        /*0000*/ 	.word	0x00000000
	.align		4
        /*0004*/ 	.word	0xffffffff
	.align		4
        /*0008*/ 	.word	0x00000000
	.align		4
        /*000c*/ 	.word	0xfffffffe
	.align		4
        /*0010*/ 	.word	0x00000000
	.align		4
        /*0014*/ 	.word	0xfffffffd
	.align		4
        /*0018*/ 	.word	0x00000000
	.align		4
        /*001c*/ 	.word	0xfffffffc


//--------------------- .nv.constant4             --------------------------
	.section	.nv.constant4,"a",@progbits
	.align	8
	.align		8
.nv.constant4:
        /*0000*/ 	.dword	dev_word
	.align		8
        /*0008*/ 	.dword	dev_sentence
	.align		8
        /*0010*/ 	.dword	dev_w_len
	.align		8
        /*0018*/ 	.dword	dev_s_len
	.align		8
        /*0020*/ 	.dword	dev_res


//--------------------- .text._Z19FindWord_N_GPU_COREv --------------------------
	.section	.text._Z19FindWord_N_GPU_COREv,"ax",@progbits
	.align	128
        .global         _Z19FindWord_N_GPU_COREv
        .type           _Z19FindWord_N_GPU_COREv,@function
        .size           _Z19FindWord_N_GPU_COREv,(.L_x_6 - _Z19FindWord_N_GPU_COREv)
        .other          _Z19FindWord_N_GPU_COREv,@"STO_CUDA_ENTRY STV_DEFAULT"
_Z19FindWord_N_GPU_COREv:
.text._Z19FindWord_N_GPU_COREv:
[----:B------:R-:W-:Y:S08]  /*0000*/  LDC R1, c[0x0][0x37c] ;  /* 0x0000df00ff017b82 */ /* 0x000ff00000000800 */
[----:B------:R-:W0:Y:S01]  /*0010*/  LDC.64 R2, c[0x4][0x20] ;  /* 0x01000800ff027b82 */ /* 0x000e220000000a00 */
[----:B------:R-:W0:Y:S01]  /*0020*/  LDCU.64 UR4, c[0x0][0x358] ;  /* 0x00006b00ff0477ac */ /* 0x000e220008000a00 */
[----:B------:R-:W-:-:S06]  /*0030*/  IMAD.MOV.U32 R11, RZ, RZ, -0x1 ;  /* 0xffffffffff0b7424 */ /* 0x000fcc00078e00ff */
[----:B------:R-:W1:Y:S08]  /*0040*/  LDC.64 R8, c[0x4][0x10] ;  /* 0x01000400ff087b82 */ /* 0x000e700000000a00 */
[----:B------:R-:W2:Y:S08]  /*0050*/  LDC.64 R4, c[0x4][0x8] ;  /* 0x01000200ff047b82 */ /* 0x000eb00000000a00 */
[----:B------:R-:W3:Y:S01]  /*0060*/  LDC.64 R6, c[0x4][RZ] ;  /* 0x01000000ff067b82 */ /* 0x000ee20000000a00 */
[----:B0-----:R0:W-:Y:S04]  /*0070*/  STG.E desc[UR4][R2.64], R11 ;  /* 0x0000000b02007986 */ /* 0x0011e8000c101904 */
[----:B-1----:R0:W5:Y:S04]  /*0080*/  LDG.E R0, desc[UR4][R8.64] ;  /* 0x0000000408007981 */ /* 0x002168000c1e1900 */
[----:B--2---:R-:W5:Y:S04]  /*0090*/  LDG.E.64 R4, desc[UR4][R4.64] ;  /* 0x0000000404047981 */ /* 0x004f68000c1e1b00 */
[----:B---3--:R-:W5:Y:S01]  /*00a0*/  LDG.E.64 R6, desc[UR4][R6.64] ;  /* 0x0000000406067981 */ /* 0x008f62000c1e1b00 */
[----:B------:R-:W-:Y:S01]  /*00b0*/  BSSY.RECONVERGENT B0, `(.L_x_0) ;  /* 0x000000f000007945 */ /* 0x000fe20003800200 */
[----:B------:R-:W-:Y:S01]  /*00c0*/  IMAD.MOV.U32 R13, RZ, RZ, RZ ;  /* 0x000000ffff0d7224 */ /* 0x000fe200078e00ff */
[----:B0-----:R-:W1:Y:S06]  /*00d0*/  S2R R12, SR_TID.X ;  /* 0x00000000000c7919 */ /* 0x001e6c0000002100 */
.L_x_1:
[----:B-1----:R-:W-:Y:S01]  /*00e0*/  IMAD.IADD R9, R12, 0x1, R13 ;  /* 0x000000010c097824 */ /* 0x002fe200078e020d */
[----:B-----5:R-:W-:-:S04]  /*00f0*/  IADD3 R10, P1, PT, R6, R13, RZ ;  /* 0x0000000d060a7210 */ /* 0x020fc80007f3e0ff */
[----:B------:R-:W-:Y:S02]  /*0100*/  IADD3 R8, P0, PT, R4, R9, RZ ;  /* 0x0000000904087210 */ /* 0x000fe40007f1e0ff */
[----:B------:R-:W-:-:S03]  /*0110*/  IADD3.X R11, PT, PT, RZ, R7, RZ, P1, !PT ;  /* 0x00000007ff0b7210 */ /* 0x000fc60000ffe4ff */
[----:B------:R-:W-:-:S03]  /*0120*/  IMAD.X R9, RZ, RZ, R5, P0 ;  /* 0x000000ffff097224 */ /* 0x000fc600000e0605 */
[----:B------:R-:W2:Y:S04]  /*0130*/  LDG.E.U8 R11, desc[UR4][R10.64] ;  /* 0x000000040a0b7981 */ /* 0x000ea8000c1e1100 */
[----:B------:R-:W2:Y:S01]  /*0140*/  LDG.E.U8 R8, desc[UR4][R8.64] ;  /* 0x0000000408087981 */ /* 0x000ea2000c1e1100 */
[C---:B------:R-:W-:Y:S01]  /*0150*/  ISETP.GE.AND P0, PT, R13.reuse, R0, PT ;  /* 0x000000000d00720c */ /* 0x040fe20003f06270 */
[----:B------:R-:W-:Y:S01]  /*0160*/  IMAD.MOV.U32 R15, RZ, RZ, R13 ;  /* 0x000000ffff0f7224 */ /* 0x000fe200078e000d */
[----:B------:R-:W-:Y:S02]  /*0170*/  IADD3 R13, PT, PT, R13, 0x1, RZ ;  /* 0x000000010d0d7810 */ /* 0x000fe40007ffe0ff */
[----:B--2---:R-:W-:-:S13]  /*0180*/  ISETP.EQ.AND P1, PT, R8, R11, PT ;  /* 0x0000000b0800720c */ /* 0x004fda0003f22270 */
[----:B------:R-:W-:Y:S05]  /*0190*/  @!P0 BRA P1, `(.L_x_1) ;  /* 0xfffffffc00d08947 */ /* 0x000fea000083ffff */
[----:B------:R-:W-:Y:S05]  /*01a0*/  BSYNC.RECONVERGENT B0 ;  /* 0x0000000000007941 */ /* 0x000fea0003800200 */
.L_x_0:
[----:B------:R-:W-:-:S13]  /*01b0*/  ISETP.NE.AND P0, PT, R15, R0, PT ;  /* 0x000000000f00720c */ /* 0x000fda0003f05270 */
[----:B------:R-:W-:Y:S05]  /*01c0*/  @P0 EXIT ;  /* 0x000000000000094d */ /* 0x000fea0003800000 */
[----:B------:R-:W-:Y:S01]  /*01d0*/  STG.E desc[UR4][R2.64], R12 ;  /* 0x0000000c02007986 */ /* 0x000fe2000c101904 */
[----:B------:R-:W-:Y:S05]  /*01e0*/  EXIT ;  /* 0x000000000000794d */ /* 0x000fea0003800000 */
.L_x_2:
[----:B------:R-:W-:-:S00]  /*01f0*/  BRA `(.L_x_2) ;  /* 0xfffffffc00fc7947 */ /* 0x000fc0000383ffff */
[----:B------:R-:W-:-:S00]  /*0200*/  NOP ;  /* 0x0000000000007918 */ /* 0x000fc00000000000 */
[----:B------:R-:W-:-:S00]  /*0210*/  NOP ;  /* 0x0000000000007918 */ /* 0x000fc00000000000 */
[----:B------:R-:W-:-:S00]  /*0220*/  NOP ;  /* 0x0000000000007918 */ /* 0x000fc00000000000 */
[----:B------:R-:W-:-:S00]  /*0230*/  NOP ;  /* 0x0000000000007918 */ /* 0x000fc00000000000 */
[----:B------:R-:W-:-:S00]  /*0240*/  NOP ;  /* 0x0000000000007918 */ /* 0x000fc00000000000 */
[----:B------:R-:W-:-:S00]  /*0250*/  NOP ;  /* 0x0000000000007918 */ /* 0x000fc00000000000 */
[----:B------:R-:W-:-:S00]  /*0260*/  NOP ;  /* 0x0000000000007918 */ /* 0x000fc00000000000 */
[----:B------:R-:W-:-:S00]  /*0270*/  NOP ;  /* 0x0000000000007918 */ /* 0x000fc00000000000 */
.L_x_6:


//--------------------- .text._Z19FindWord_1_GPU_COREv --------------------------
	.section	.text._Z19FindWord_1_GPU_COREv,"ax",@progbits
	.align	128
        .global         _Z19FindWord_1_GPU_COREv
        .type           _Z19FindWord_1_GPU_COREv,@function
        .size           _Z19FindWord_1_GPU_COREv,(.L_x_7 - _Z19FindWord_1_GPU_COREv)
        .other          _Z19FindWord_1_GPU_COREv,@"STO_CUDA_ENTRY STV_DEFAULT"
_Z19FindWord_1_GPU_COREv:
.text._Z19FindWord_1_GPU_COREv:
[----:B------:R-:W-:Y:S08]  /*0000*/  LDC R1, c[0x0][0x37c] ;  /* 0x0000df00ff017b82 */ /* 0x000ff00000000800 */
[----:B------:R-:W0:Y:S01]  /*0010*/  LDC.64 R2, c[0x4][0x20] ;  /* 0x01000800ff027b82 */ /* 0x000e220000000a00 */
[----:B------:R-:W0:Y:S01]  /*0020*/  LDCU.64 UR6, c[0x0][0x358] ;  /* 0x00006b00ff0677ac */ /* 0x000e220008000a00 */
[----:B------:R-:W-:-:S06]  /*0030*/  IMAD.MOV.U32 R9, RZ, RZ, -0x1 ;  /* 0xffffffffff097424 */ /* 0x000fcc00078e00ff */
[----:B------:R-:W1:Y:S08]  /*0040*/  LDC.64 R4, c[0x4][0x18] ;  /* 0x01000600ff047b82 */ /* 0x000e700000000a00 */
[----:B------:R-:W2:Y:S01]  /*0050*/  LDC.64 R6, c[0x4][0x10] ;  /* 0x01000400ff067b82 */ /* 0x000ea20000000a00 */
[----:B0-----:R0:W-:Y:S04]  /*0060*/  STG.E desc[UR6][R2.64], R9 ;  /* 0x0000000902007986 */ /* 0x0011e8000c101906 */
[----:B-1----:R-:W3:Y:S04]  /*0070*/  LDG.E R0, desc[UR6][R4.64] ;  /* 0x0000000604007981 */ /* 0x002ee8000c1e1900 */
[----:B--2---:R-:W3:Y:S02]  /*0080*/  LDG.E R11, desc[UR6][R6.64] ;  /* 0x00000006060b7981 */ /* 0x004ee4000c1e1900 */
[----:B---3--:R-:W-:-:S13]  /*0090*/  ISETP.GE.AND P0, PT, R0, R11, PT ;  /* 0x0000000b0000720c */ /* 0x008fda0003f06270 */
[----:B0-----:R-:W-:Y:S05]  /*00a0*/  @!P0 EXIT ;  /* 0x000000000000894d */ /* 0x001fea0003800000 */
[----:B------:R-:W0:Y:S08]  /*00b0*/  LDC.64 R2, c[0x4][0x8] ;  /* 0x01000200ff027b82 */ /* 0x000e300000000a00 */
[----:B------:R-:W1:Y:S01]  /*00c0*/  LDC.64 R4, c[0x4][RZ] ;  /* 0x01000000ff047b82 */ /* 0x000e620000000a00 */
[----:B0-----:R-:W5:Y:S04]  /*00d0*/  LDG.E.64 R2, desc[UR6][R2.64] ;  /* 0x0000000602027981 */ /* 0x001f68000c1e1b00 */
[----:B-1----:R-:W5:Y:S01]  /*00e0*/  LDG.E.64 R4, desc[UR6][R4.64] ;  /* 0x0000000604047981 */ /* 0x002f62000c1e1b00 */
[----:B------:R-:W-:Y:S01]  /*00f0*/  VIADDMNMX R0, R0, -R11, RZ, !PT ;  /* 0x8000000b00007246 */ /* 0x000fe200078001ff */
[----:B------:R-:W-:-:S07]  /*0100*/  IMAD.MOV.U32 R13, RZ, RZ, RZ ;  /* 0x000000ffff0d7224 */ /* 0x000fce00078e00ff */
.L_x_4:
[----:B------:R-:W-:-:S05]  /*0110*/  UMOV UR4, URZ ;  /* 0x000000ff00047c82 */ /* 0x000fca0008000000 */
.L_x_3:
[----:B------:R-:W-:Y:S01]  /*0120*/  VIADD R7, R13, UR4 ;  /* 0x000000040d077c36 */ /* 0x000fe20008000000 */
[----:B-----5:R-:W-:-:S04]  /*0130*/  IADD3 R8, P1, PT, R4, UR4, RZ ;  /* 0x0000000404087c10 */ /* 0x020fc8000ff3e0ff */
[----:B------:R-:W-:Y:S01]  /*0140*/  IADD3 R6, P0, PT, R2, R7, RZ ;  /* 0x0000000702067210 */ /* 0x000fe20007f1e0ff */
[----:B------:R-:W-:-:S04]  /*0150*/  IMAD.X R9, RZ, RZ, R5, P1 ;  /* 0x000000ffff097224 */ /* 0x000fc800008e0605 */
[----:B------:R-:W-:Y:S02]  /*0160*/  IMAD.X R7, RZ, RZ, R3, P0 ;  /* 0x000000ffff077224 */ /* 0x000fe400000e0603 */
[----:B------:R-:W2:Y:S04]  /*0170*/  LDG.E.U8 R9, desc[UR6][R8.64] ;  /* 0x0000000608097981 */ /* 0x000ea8000c1e1100 */
[----:B------:R-:W2:Y:S01]  /*0180*/  LDG.E.U8 R6, desc[UR6][R6.64] ;  /* 0x0000000606067981 */ /* 0x000ea2000c1e1100 */
[----:B------:R-:W-:Y:S01]  /*0190*/  ISETP.LE.AND P0, PT, R11, UR4, PT ;  /* 0x000000040b007c0c */ /* 0x000fe2000bf03270 */
[----:B------:R-:W-:Y:S01]  /*01a0*/  UMOV UR5, UR4 ;  /* 0x0000000400057c82 */ /* 0x000fe20008000000 */
[----:B------:R-:W-:Y:S01]  /*01b0*/  UIADD3 UR4, UPT, UPT, UR4, 0x1, URZ ;  /* 0x0000000104047890 */ /* 0x000fe2000fffe0ff */
[----:B--2---:R-:W-:-:S13]  /*01c0*/  ISETP.EQ.AND P1, PT, R6, R9, PT ;  /* 0x000000090600720c */ /* 0x004fda0003f22270 */
[----:B------:R-:W-:Y:S05]  /*01d0*/  @!P0 BRA P1, `(.L_x_3) ;  /* 0xfffffffc00d08947 */ /* 0x000fea000083ffff */
[----:B------:R-:W-:Y:S01]  /*01e0*/  ISETP.NE.AND P0, PT, R11, UR5, PT ;  /* 0x000000050b007c0c */ /* 0x000fe2000bf05270 */
[----:B------:R-:W-:-:S12]  /*01f0*/  VIADD R8, R13, 0x1 ;  /* 0x000000010d087836 */ /* 0x000fd80000000000 */
[----:B------:R-:W0:Y:S02]  /*0200*/  @!P0 LDC.64 R6, c[0x4][0x20] ;  /* 0x01000800ff068b82 */ /* 0x000e240000000a00 */
[----:B0-----:R0:W-:Y:S01]  /*0210*/  @!P0 STG.E desc[UR6][R6.64], R13 ;  /* 0x0000000d06008986 */ /* 0x0011e2000c101906 */
[----:B------:R-:W-:Y:S01]  /*0220*/  ISETP.NE.AND P0, PT, R13, R0, PT ;  /* 0x000000000d00720c */ /* 0x000fe20003f05270 */
[----:B0-----:R-:W-:-:S12]  /*0230*/  IMAD.MOV.U32 R13, RZ, RZ, R8 ;  /* 0x000000ffff0d7224 */ /* 0x001fd800078e0008 */
[----:B------:R-:W-:Y:S05]  /*0240*/  @P0 BRA `(.L_x_4) ;  /* 0xfffffffc00b00947 */ /* 0x000fea000383ffff */
[----:B------:R-:W-:Y:S05]  /*0250*/  EXIT ;  /* 0x000000000000794d */ /* 0x000fea0003800000 */
.L_x_5:
        /* <DEDUP_REMOVED lines=10> */
.L_x_7:


//--------------------- .nv.shared.reserved.0     --------------------------
	.section	.nv.shared.reserved.0,"aw",@nobits
	.weak		__nv_reservedSMEM_offset_0_alias
	.size		__nv_reservedSMEM_offset_0_alias, 0, 64
	.other		__nv_reservedSMEM_offset_0_alias,@"STO_CUDA_RESERVED_SHARED STV_DEFAULT"
__nv_reservedSMEM_offset_0_alias:
	.zero		0
	.zero		64


//--------------------- .nv.global                --------------------------
	.section	.nv.global,"aw",@nobits
	.align	8
.nv.global:
	.type		dev_word,@object
	.size		dev_word,(dev_sentence - dev_word)
dev_word:
	.zero		8
	.type		dev_sentence,@object
	.size		dev_sentence,(dev_res - dev_sentence)
dev_sentence:
	.zero		8
	.type		dev_res,@object
	.size		dev_res,(dev_w_len - dev_res)
dev_res:
	.zero		4
	.type		dev_w_len,@object
	.size		dev_w_len,(dev_s_len - dev_w_len)
dev_w_len:
	.zero		4
	.type		dev_s_len,@object
	.size		dev_s_len,(.L_3 - dev_s_len)
dev_s_len:
	.zero		4
.L_3:


//--------------------- .nv.constant0._Z19FindWord_N_GPU_COREv --------------------------
	.section	.nv.constant0._Z19FindWord_N_GPU_COREv,"a",@progbits
	.sectionflags	@""
	.align	4
.nv.constant0._Z19FindWord_N_GPU_COREv:
	.zero		896


//--------------------- .nv.constant0._Z19FindWord_1_GPU_COREv --------------------------
	.section	.nv.constant0._Z19FindWord_1_GPU_COREv,"a",@progbits
	.sectionflags	@""
	.align	4
.nv.constant0._Z19FindWord_1_GPU_COREv:
	.zero		896


//--------------------- SYMBOLS --------------------------

	.type		.nv.reservedSmem.offset0,@object
	.size		.nv.reservedSmem.offset0,0x4
